	.headerflags	@"EF_CUDA_TEXMODE_UNIFIED EF_CUDA_64BIT_ADDRESS EF_CUDA_ACCELERATORS EF_CUDA_SM90 EF_CUDA_VIRTUAL_SM(EF_CUDA_SM90)"
	.elftype	@"ET_EXEC"


//--------------------- .nv.info                  --------------------------
	.section	.nv.info,"",@"SHT_CUDA_INFO"
	.align	4


	//----- nvinfo : EIATTR_REGCOUNT
	.align		4
        /*0000*/ 	.byte	0x04, 0x2f
        /*0002*/ 	.short	(.L_3 - .L_2)
	.align		4
.L_2:
        /*0004*/ 	.word	index@(triton_poi_fused__native_batch_norm_legit_no_training_convolution_leaky_relu_11)
        /*0008*/ 	.word	0x00000022


	//----- nvinfo : EIATTR_MIN_STACK_SIZE
	.align		4
.L_3:
        /*000c*/ 	.byte	0x04, 0x12
        /*000e*/ 	.short	(.L_5 - .L_4)
	.align		4
.L_4:
        /*0010*/ 	.word	index@(triton_poi_fused__native_batch_norm_legit_no_training_convolution_leaky_relu_11)
        /*0014*/ 	.word	0x00000000


	//----- nvinfo : EIATTR_FRAME_SIZE
	.align		4
.L_5:
        /*0018*/ 	.byte	0x04, 0x11
        /*001a*/ 	.short	(.L_7 - .L_6)
	.align		4
.L_6:
        /*001c*/ 	.word	index@(triton_poi_fused__native_batch_norm_legit_no_training_convolution_leaky_relu_11)
        /*0020*/ 	.word	0x00000000


	//----- nvinfo : EIATTR_MIN_STACK_SIZE
	.align		4
.L_7:
        /*0024*/ 	.byte	0x04, 0x12
        /*0026*/ 	.short	(.L_9 - .L_8)
	.align		4
.L_8:
        /*0028*/ 	.word	index@(triton_poi_fused__native_batch_norm_legit_no_training_convolution_leaky_relu_11)
        /*002c*/ 	.word	0x00000000
.L_9:


//--------------------- .nv.info.triton_poi_fused__native_batch_norm_legit_no_training_convolution_leaky_relu_11 --------------------------
	.section	.nv.info.triton_poi_fused__native_batch_norm_legit_no_training_convolution_leaky_relu_11,"",@"SHT_CUDA_INFO"
	.sectionflags	@""
	.align	4


	//----- nvinfo : EIATTR_CUDA_API_VERSION
	.align		4
        /*0000*/ 	.byte	0x04, 0x37
        /*0002*/ 	.short	(.L_11 - .L_10)
.L_10:
        /*0004*/ 	.word	0x0000007c


	//----- nvinfo : EIATTR_KPARAM_INFO
	.align		4
.L_11:
        /*0008*/ 	.byte	0x04, 0x17
        /*000a*/ 	.short	(.L_13 - .L_12)
.L_12:
        /*000c*/ 	.word	0x00000000
        /*0010*/ 	.short	0x0007
        /*0012*/ 	.short	0x0038
        /*0014*/ 	.byte	0x00, 0xf0, 0x11, 0x00


	//----- nvinfo : EIATTR_KPARAM_INFO
	.align		4
.L_13:
        /*0018*/ 	.byte	0x04, 0x17
        /*001a*/ 	.short	(.L_15 - .L_14)
.L_14:
        /*001c*/ 	.word	0x00000000
        /*0020*/ 	.short	0x0006
        /*0022*/ 	.short	0x0030
        /*0024*/ 	.byte	0x00, 0xf4, 0x21, 0x00


	//----- nvinfo : EIATTR_KPARAM_INFO
	.align		4
.L_15:
        /*0028*/ 	.byte	0x04, 0x17
        /*002a*/ 	.short	(.L_17 - .L_16)
.L_16:
        /*002c*/ 	.word	0x00000000
        /*0030*/ 	.short	0x0005
        /*0032*/ 	.short	0x0028
        /*0034*/ 	.byte	0x00, 0xf4, 0x21, 0x00


	//----- nvinfo : EIATTR_KPARAM_INFO
	.align		4
.L_17:
        /*0038*/ 	.byte	0x04, 0x17
        /*003a*/ 	.short	(.L_19 - .L_18)
.L_18:
        /*003c*/ 	.word	0x00000000
        /*0040*/ 	.short	0x0004
        /*0042*/ 	.short	0x0020
        /*0044*/ 	.byte	0x00, 0xf4, 0x21, 0x00


	//----- nvinfo : EIATTR_KPARAM_INFO
	.align		4
.L_19:
        /*0048*/ 	.byte	0x04, 0x17
        /*004a*/ 	.short	(.L_21 - .L_20)
.L_20:
        /*004c*/ 	.word	0x00000000
        /*0050*/ 	.short	0x0003
        /*0052*/ 	.short	0x0018
        /*0054*/ 	.byte	0x00, 0xf4, 0x21, 0x00


	//----- nvinfo : EIATTR_KPARAM_INFO
	.align		4
.L_21:
        /*0058*/ 	.byte	0x04, 0x17
        /*005a*/ 	.short	(.L_23 - .L_22)
.L_22:
        /*005c*/ 	.word	0x00000000
        /*0060*/ 	.short	0x0002
        /*0062*/ 	.short	0x0010
        /*0064*/ 	.byte	0x00, 0xf4, 0x21, 0x00


	//----- nvinfo : EIATTR_KPARAM_INFO
	.align		4
.L_23:
        /*0068*/ 	.byte	0x04, 0x17
        /*006a*/ 	.short	(.L_25 - .L_24)
.L_24:
        /*006c*/ 	.word	0x00000000
        /*0070*/ 	.short	0x0001
        /*0072*/ 	.short	0x0008
        /*0074*/ 	.byte	0x00, 0xf4, 0x21, 0x00


	//----- nvinfo : EIATTR_KPARAM_INFO
	.align		4
.L_25:
        /*0078*/ 	.byte	0x04, 0x17
        /*007a*/ 	.short	(.L_27 - .L_26)
.L_26:
        /*007c*/ 	.word	0x00000000
        /*0080*/ 	.short	0x0000
        /*0082*/ 	.short	0x0000
        /*0084*/ 	.byte	0x00, 0xf4, 0x21, 0x00


	//----- nvinfo : EIATTR_SPARSE_MMA_MASK
	.align		4
.L_27:
        /*0088*/ 	.byte	0x03, 0x50
        /*008a*/ 	.short	0x0000


	//----- nvinfo : EIATTR_MAXREG_COUNT
	.align		4
        /*008c*/ 	.byte	0x03, 0x1b
        /*008e*/ 	.short	0x00ff


	//----- nvinfo : EIATTR_EXIT_INSTR_OFFSETS
	.align		4
        /*0090*/ 	.byte	0x04, 0x1c
        /*0092*/ 	.short	(.L_29 - .L_28)


	//   ....[0]....
.L_28:
        /*0094*/ 	.word	0x000007e0


	//----- nvinfo : EIATTR_REQNTID
	.align		4
.L_29:
        /*0098*/ 	.byte	0x04, 0x10
        /*009a*/ 	.short	(.L_31 - .L_30)
.L_30:
        /*009c*/ 	.word	0x00000080
        /*00a0*/ 	.word	0x00000001
        /*00a4*/ 	.word	0x00000001


	//----- nvinfo : EIATTR_CBANK_PARAM_SIZE
	.align		4
.L_31:
        /*00a8*/ 	.byte	0x03, 0x19
        /*00aa*/ 	.short	0x003c


	//----- nvinfo : EIATTR_PARAM_CBANK
	.align		4
        /*00ac*/ 	.byte	0x04, 0x0a
        /*00ae*/ 	.short	(.L_33 - .L_32)
	.align		4
.L_32:
        /*00b0*/ 	.word	index@(.nv.constant0.triton_poi_fused__native_batch_norm_legit_no_training_convolution_leaky_relu_11)
        /*00b4*/ 	.short	0x0210
        /*00b6*/ 	.short	0x003c


	//----- nvinfo : EIATTR_SW_WAR
	.align		4
.L_33:
        /*00b8*/ 	.byte	0x04, 0x36
        /*00ba*/ 	.short	(.L_35 - .L_34)
.L_34:
        /*00bc*/ 	.word	0x00000008
.L_35:


//--------------------- .nv.callgraph             --------------------------
	.section	.nv.callgraph,"",@"SHT_CUDA_CALLGRAPH"
	.align	4
	.sectionentsize	8
	.align		4
        /*0000*/ 	.word	0x00000000
	.align		4
        /*0004*/ 	.word	0xffffffff
	.align		4
        /*0008*/ 	.word	0x00000000
	.align		4
        /*000c*/ 	.word	0xfffffffe
	.align		4
        /*0010*/ 	.word	0x00000000
	.align		4
        /*0014*/ 	.word	0xfffffffd
	.align		4
        /*0018*/ 	.word	0x00000000
	.align		4
        /*001c*/ 	.word	0xfffffffc


//--------------------- .nv.constant4             --------------------------
	.section	.nv.constant4,"a",@progbits
	.align	8
	.align		8
.nv.constant4:
        /*0000*/ 	.dword	_$_str
	.align		8
        /*0008*/ 	.dword	_$_str_$_2


//--------------------- .text.triton_poi_fused__native_batch_norm_legit_no_training_convolution_leaky_relu_11 --------------------------
	.section	.text.triton_poi_fused__native_batch_norm_legit_no_training_convolution_leaky_relu_11,"ax",@progbits
	.align	128
        .global         triton_poi_fused__native_batch_norm_legit_no_training_convolution_leaky_relu_11
        .type           triton_poi_fused__native_batch_norm_legit_no_training_convolution_leaky_relu_11,@function
        .size           triton_poi_fused__native_batch_norm_legit_no_training_convolution_leaky_relu_11,(.L_x_1 - triton_poi_fused__native_batch_norm_legit_no_training_convolution_leaky_relu_11)
        .other          triton_poi_fused__native_batch_norm_legit_no_training_convolution_leaky_relu_11,@"STO_CUDA_ENTRY STV_DEFAULT"
triton_poi_fused__native_batch_norm_legit_no_training_convolution_leaky_relu_11:
.text.triton_poi_fused__native_batch_norm_legit_no_training_convolution_leaky_relu_11:
[----:B------:R-:W-:Y:S01]  /*0000*/  LDC R1, c[0x0][0x28] ;  /* 0x00000a00ff017b82 */ /* 0x000fe20000000800 */
[----:B------:R-:W1:Y:S07]  /*0010*/  S2R R0, SR_TID.X ;  /* 0x0000000000007919 */ /* 0x000e6e0000002100 */
[----:B------:R-:W2:Y:S01]  /*0020*/  LDC.64 R20, c[0x0][0x230] ;  /* 0x00008c00ff147b82 */ /* 0x000ea20000000a00 */
[----:B------:R-:W-:Y:S01]  /*0030*/  ULDC.64 UR4, c[0x0][0x208] ;  /* 0x0000820000047ab9 */ /* 0x000fe20000000a00 */
[----:B------:R-:W3:Y:S06]  /*0040*/  S2R R5, SR_CTAID.X ;  /* 0x0000000000057919 */ /* 0x000eec0000002500 */
[----:B------:R-:W4:Y:S08]  /*0050*/  LDC.64 R16, c[0x0][0x220] ;  /* 0x00008800ff107b82 */ /* 0x000f300000000a00 */
[----:B------:R-:W5:Y:S01]  /*0060*/  LDC.64 R28, c[0x0][0x210] ;  /* 0x00008400ff1c7b82 */ /* 0x000f620000000a00 */
[----:B-1----:R-:W-:-:S02]  /*0070*/  SHF.L.U32 R0, R0, 0x2, RZ ;  /* 0x0000000200007819 */ /* 0x002fc400000006ff */
[----:B---3--:R-:W-:Y:S02]  /*0080*/  SHF.R.S32.HI R3, RZ, 0x15, R5 ;  /* 0x00000015ff037819 */ /* 0x008fe40000011405 */
[----:B------:R-:W-:Y:S02]  /*0090*/  LOP3.LUT R0, R0, 0x1fc, RZ, 0xc0, !PT ;  /* 0x000001fc00007812 */ /* 0x000fe400078ec0ff */
[----:B------:R-:W-:Y:S02]  /*00a0*/  SGXT R3, R3, 0x1 ;  /* 0x000000010303781a */ /* 0x000fe40000000200 */
[----:B------:R-:W-:-:S04]  /*00b0*/  LEA R0, R5, R0, 0xa ;  /* 0x0000000005007211 */ /* 0x000fc800078e50ff */
[----:B------:R-:W-:-:S04]  /*00c0*/  LEA.HI R3, R3, R0, RZ, 0x5 ;  /* 0x0000000003037211 */ /* 0x000fc800078f28ff */
[----:B------:R-:W-:-:S04]  /*00d0*/  LOP3.LUT R3, R3, 0xffffffe0, RZ, 0xc0, !PT ;  /* 0xffffffe003037812 */ /* 0x000fc800078ec0ff */
[----:B------:R-:W-:Y:S02]  /*00e0*/  IADD3 R8, R0, -R3, RZ ;  /* 0x8000000300087210 */ /* 0x000fe40007ffe0ff */
[----:B------:R-:W1:Y:S03]  /*00f0*/  LDC.64 R2, c[0x0][0x228] ;  /* 0x00008a00ff027b82 */ /* 0x000e660000000a00 */
[----:B--2---:R-:W-:-:S06]  /*0100*/  IMAD.WIDE R20, R8, 0x4, R20 ;  /* 0x0000000408147825 */ /* 0x004fcc00078e0214 */
[----:B------:R-:W2:Y:S01]  /*0110*/  LDG.E.EL.128 R20, desc[UR4][R20.64] ;  /* 0x0000000414147981 */ /* 0x000ea2000c2e1d00 */
[----:B----4-:R-:W-:-:S04]  /*0120*/  IMAD.WIDE R16, R8, 0x4, R16 ;  /* 0x0000000408107825 */ /* 0x010fc800078e0210 */
[----:B-----5:R-:W-:Y:S02]  /*0130*/  IMAD.WIDE R28, R0, 0x4, R28 ;  /* 0x00000004001c7825 */ /* 0x020fe400078e021c */
[----:B------:R-:W3:Y:S04]  /*0140*/  LDG.E.EL.128 R16, desc[UR4][R16.64] ;  /* 0x0000000410107981 */ /* 0x000ee8000c2e1d00 */
[----:B------:R-:W3:Y:S04]  /*0150*/  LDG.E.128 R12, desc[UR4][R28.64+0x800] ;  /* 0x000800041c0c7981 */ /* 0x000ee8000c1e1d00 */
[----:B------:R-:W4:Y:S01]  /*0160*/  LDG.E.128 R4, desc[UR4][R28.64] ;  /* 0x000000041c047981 */ /* 0x000f22000c1e1d00 */
[----:B-1----:R-:W-:-:S05]  /*0170*/  IMAD.WIDE R2, R8, 0x4, R2 ;  /* 0x0000000408027825 */ /* 0x002fca00078e0202 */
[----:B------:R1:W5:Y:S02]  /*0180*/  LDG.E.EL.128 R24, desc[UR4][R2.64] ;  /* 0x0000000402187981 */ /* 0x000364000c2e1d00 */
[----:B-1----:R-:W-:Y:S01]  /*0190*/  HFMA2.MMA R3, -RZ, RZ, 1.625, 0 ;  /* 0x3e800000ff037435 */ /* 0x002fe200000001ff */
[----:B--2---:R-:W-:-:S04]  /*01a0*/  FADD R20, R20, 0.0010000000474974513054 ;  /* 0x3a83126f14147421 */ /* 0x004fc80000000000 */
[----:B------:R-:W1:Y:S01]  /*01b0*/  MUFU.SQRT R9, R20 ;  /* 0x0000001400097308 */ /* 0x000e620000002000 */
[----:B------:R-:W-:Y:S01]  /*01c0*/  FADD R21, R21, 0.0010000000474974513054 ;  /* 0x3a83126f15157421 */ /* 0x000fe20000000000 */
[----:B------:R-:W-:-:S06]  /*01d0*/  FADD R22, R22, 0.0010000000474974513054 ;  /* 0x3a83126f16167421 */ /* 0x000fcc0000000000 */
[----:B------:R-:W2:Y:S01]  /*01e0*/  MUFU.SQRT R21, R21 ;  /* 0x0000001500157308 */ /* 0x000ea20000002000 */
[C---:B-1----:R-:W-:Y:S02]  /*01f0*/  FSETP.GT.AND P0, PT, R9.reuse, 8.50705917302346158658e+37, PT ;  /* 0x7e8000000900780b */ /* 0x042fe40003f04000 */
[----:B------:R-:W-:-:S05]  /*0200*/  FSETP.GEU.AND P3, PT, R9, 1.175494350822287508e-38, PT ;  /* 0x008000000900780b */ /* 0x000fca0003f6e000 */
[----:B------:R-:W1:Y:S01]  /*0210*/  MUFU.SQRT R11, R22 ;  /* 0x00000016000b7308 */ /* 0x000e620000002000 */
[C---:B--2---:R-:W-:Y:S02]  /*0220*/  FSETP.GT.AND P1, PT, R21.reuse, 8.50705917302346158658e+37, PT ;  /* 0x7e8000001500780b */ /* 0x044fe40003f24000 */
[----:B------:R-:W-:-:S03]  /*0230*/  FSETP.GEU.AND P4, PT, R21, 1.175494350822287508e-38, PT ;  /* 0x008000001500780b */ /* 0x000fc60003f8e000 */
[----:B------:R-:W-:-:S04]  /*0240*/  @P0 FMUL R9, R9, 0.25 ;  /* 0x3e80000009090820 */ /* 0x000fc80000400000 */
[----:B------:R-:W-:Y:S01]  /*0250*/  @!P3 FMUL R9, R9, 16777216 ;  /* 0x4b8000000909b820 */ /* 0x000fe20000400000 */
[----:B-1----:R-:W-:-:S03]  /*0260*/  FSETP.GT.AND P2, PT, R11, 8.50705917302346158658e+37, PT ;  /* 0x7e8000000b00780b */ /* 0x002fc60003f44000 */
[----:B------:R-:W1:Y:S01]  /*0270*/  MUFU.RCP R10, R9 ;  /* 0x00000009000a7308 */ /* 0x000e620000001000 */
[----:B------:R-:W-:Y:S01]  /*0280*/  @P1 FMUL R21, R21, 0.25 ;  /* 0x3e80000015151820 */ /* 0x000fe20000400000 */
[----:B------:R-:W-:Y:S02]  /*0290*/  FSETP.GEU.AND P5, PT, R11, 1.175494350822287508e-38, PT ;  /* 0x008000000b00780b */ /* 0x000fe40003fae000 */
[----:B------:R-:W-:Y:S01]  /*02a0*/  FSEL R31, R3, 1, P0 ;  /* 0x3f800000031f7808 */ /* 0x000fe20000000000 */
[----:B------:R-:W-:-:S04]  /*02b0*/  @!P4 FMUL R21, R21, 16777216 ;  /* 0x4b8000001515c820 */ /* 0x000fc80000400000 */
[----:B------:R-:W-:Y:S01]  /*02c0*/  @!P3 FMUL R31, R31, 16777216 ;  /* 0x4b8000001f1fb820 */ /* 0x000fe20000400000 */
[----:B------:R-:W-:Y:S01]  /*02d0*/  @P2 FMUL R11, R11, 0.25 ;  /* 0x3e8000000b0b2820 */ /* 0x000fe20000400000 */
[----:B------:R-:W2:Y:S01]  /*02e0*/  MUFU.RCP R21, R21 ;  /* 0x0000001500157308 */ /* 0x000ea20000001000 */
[--C-:B---3--:R-:W-:Y:S01]  /*02f0*/  FADD R15, R15, R19.reuse ;  /* 0x000000130f0f7221 */ /* 0x108fe20000000000 */
[--C-:B------:R-:W-:Y:S01]  /*0300*/  FADD R14, R14, R18.reuse ;  /* 0x000000120e0e7221 */ /* 0x100fe20000000000 */
[----:B----4-:R-:W-:Y:S01]  /*0310*/  FADD R19, R7, R19 ;  /* 0x0000001307137221 */ /* 0x010fe20000000000 */
[----:B-1----:R-:W-:Y:S01]  /*0320*/  FMUL R10, R10, R31 ;  /* 0x0000001f0a0a7220 */ /* 0x002fe20000400000 */
[----:B------:R-:W-:Y:S01]  /*0330*/  FADD R18, R6, R18 ;  /* 0x0000001206127221 */ /* 0x000fe20000000000 */
[----:B------:R-:W1:Y:S01]  /*0340*/  LDC.64 R30, c[0x0][0x238] ;  /* 0x00008e00ff1e7b82 */ /* 0x000e620000000a00 */
[----:B------:R-:W-:Y:S01]  /*0350*/  @!P5 FMUL R11, R11, 16777216 ;  /* 0x4b8000000b0bd820 */ /* 0x000fe20000400000 */
[----:B------:R-:W-:-:S06]  /*0360*/  FSEL R2, R3, 1, P1 ;  /* 0x3f80000003027808 */ /* 0x000fcc0000800000 */
[----:B------:R-:W3:Y:S01]  /*0370*/  LDC.64 R6, c[0x0][0x240] ;  /* 0x00009000ff067b82 */ /* 0x000ee20000000a00 */
[----:B------:R-:W4:Y:S01]  /*0380*/  MUFU.RCP R11, R11 ;  /* 0x0000000b000b7308 */ /* 0x000f220000001000 */
[----:B------:R-:W-:Y:S01]  /*0390*/  @!P4 FMUL R2, R2, 16777216 ;  /* 0x4b8000000202c820 */ /* 0x000fe20000400000 */
[--C-:B------:R-:W-:Y:S01]  /*03a0*/  FADD R12, R12, R16.reuse ;  /* 0x000000100c0c7221 */ /* 0x100fe20000000000 */
[----:B------:R-:W-:Y:S02]  /*03b0*/  FADD R16, R4, R16 ;  /* 0x0000001004107221 */ /* 0x000fe40000000000 */
[----:B--2---:R-:W-:Y:S01]  /*03c0*/  FMUL R9, R21, R2 ;  /* 0x0000000215097220 */ /* 0x004fe20000400000 */
[----:B------:R-:W-:Y:S01]  /*03d0*/  FSEL R2, R3, 1, P2 ;  /* 0x3f80000003027808 */ /* 0x000fe20001000000 */
[--C-:B------:R-:W-:Y:S01]  /*03e0*/  FADD R13, R13, R17.reuse ;  /* 0x000000110d0d7221 */ /* 0x100fe20000000000 */
[----:B------:R-:W-:Y:S01]  /*03f0*/  FADD R17, R5, R17 ;  /* 0x0000001105117221 */ /* 0x000fe20000000000 */
[C---:B-----5:R-:W-:Y:S01]  /*0400*/  FADD R21, -R24.reuse, R12 ;  /* 0x0000000c18157221 */ /* 0x060fe20000000100 */
[----:B------:R-:W-:Y:S01]  /*0410*/  FADD R5, -R24, R16 ;  /* 0x0000001018057221 */ /* 0x000fe20000000100 */
[----:B------:R-:W-:Y:S01]  /*0420*/  @!P5 FMUL R2, R2, 16777216 ;  /* 0x4b8000000202d820 */ /* 0x000fe20000400000 */
[----:B------:R-:W-:Y:S01]  /*0430*/  FADD R4, -R25, R17 ;  /* 0x0000001119047221 */ /* 0x000fe20000000100 */
[C---:B------:R-:W-:Y:S01]  /*0440*/  FMUL R21, R10.reuse, R21 ;  /* 0x000000150a157220 */ /* 0x040fe20000400000 */
[----:B------:R-:W-:Y:S01]  /*0450*/  FMUL R24, R10, R5 ;  /* 0x000000050a187220 */ /* 0x000fe20000400000 */
[----:B----4-:R-:W-:Y:S01]  /*0460*/  FMUL R2, R11, R2 ;  /* 0x000000020b027220 */ /* 0x010fe20000400000 */
[----:B-1----:R-:W-:-:S04]  /*0470*/  IMAD.WIDE R10, R8, 0x4, R30 ;  /* 0x00000004080a7825 */ /* 0x002fc800078e021e */
[----:B------:R-:W-:Y:S01]  /*0480*/  FADD R22, -R25, R13 ;  /* 0x0000000d19167221 */ /* 0x000fe20000000100 */
[----:B------:R-:W-:Y:S01]  /*0490*/  FMUL R25, R9, R4 ;  /* 0x0000000409197220 */ /* 0x000fe20000400000 */
[----:B---3--:R-:W-:-:S04]  /*04a0*/  IMAD.WIDE R6, R8, 0x4, R6 ;  /* 0x0000000408067825 */ /* 0x008fc800078e0206 */
[----:B------:R-:W-:Y:S02]  /*04b0*/  FMUL R22, R9, R22 ;  /* 0x0000001609167220 */ /* 0x000fe40000400000 */
[----:B------:R-:W2:Y:S04]  /*04c0*/  LDG.E.EL.128 R8, desc[UR4][R10.64] ;  /* 0x000000040a087981 */ /* 0x000ea8000c2e1d00 */
[----:B------:R-:W2:Y:S01]  /*04d0*/  LDG.E.EL.128 R4, desc[UR4][R6.64] ;  /* 0x0000000406047981 */ /* 0x000ea2000c2e1d00 */
[----:B------:R-:W-:-:S04]  /*04e0*/  FADD R30, R23, 0.0010000000474974513054 ;  /* 0x3a83126f171e7421 */ /* 0x000fc80000000000 */
[----:B------:R-:W1:Y:S02]  /*04f0*/  MUFU.SQRT R23, R30 ;  /* 0x0000001e00177308 */ /* 0x000e640000002000 */
[C---:B-1----:R-:W-:Y:S02]  /*0500*/  FSETP.GT.AND P0, PT, R23.reuse, 8.50705917302346158658e+37, PT ;  /* 0x7e8000001700780b */ /* 0x042fe40003f04000 */
[----:B------:R-:W-:-:S11]  /*0510*/  FSETP.GEU.AND P1, PT, R23, 1.175494350822287508e-38, PT ;  /* 0x008000001700780b */ /* 0x000fd60003f2e000 */
[----:B------:R-:W-:-:S04]  /*0520*/  @P0 FMUL R23, R23, 0.25 ;  /* 0x3e80000017170820 */ /* 0x000fc80000400000 */
[----:B------:R-:W-:-:S06]  /*0530*/  @!P1 FMUL R23, R23, 16777216 ;  /* 0x4b80000017179820 */ /* 0x000fcc0000400000 */
[----:B------:R-:W1:Y:S01]  /*0540*/  MUFU.RCP R23, R23 ;  /* 0x0000001700177308 */ /* 0x000e620000001000 */
[----:B------:R-:W-:Y:S04]  /*0550*/  STG.E.128 desc[UR4][R28.64], R16 ;  /* 0x000000101c007986 */ /* 0x000fe8000c101d04 */
[----:B------:R-:W-:Y:S01]  /*0560*/  STG.E.128 desc[UR4][R28.64+0x800], R12 ;  /* 0x0008000c1c007986 */ /* 0x000fe2000c101d04 */
[C-C-:B--2---:R-:W-:Y:S01]  /*0570*/  FFMA R24, R8.reuse, R24, R4.reuse ;  /* 0x0000001808187223 */ /* 0x144fe20000000004 */
[----:B------:R-:W-:Y:S01]  /*0580*/  FFMA R20, R8, R21, R4 ;  /* 0x0000001508147223 */ /* 0x000fe20000000004 */
[----:B------:R-:W-:Y:S01]  /*0590*/  FSEL R4, R3, 1, P0 ;  /* 0x3f80000003047808 */ /* 0x000fe20000000000 */
[----:B------:R-:W-:-:S04]  /*05a0*/  FADD R8, -R27, R15 ;  /* 0x0000000f1b087221 */ /* 0x000fc80000000100 */
[----:B------:R-:W-:-:S04]  /*05b0*/  @!P1 FMUL R4, R4, 16777216 ;  /* 0x4b80000004049820 */ /* 0x000fc80000400000 */
[----:B-1----:R-:W-:-:S04]  /*05c0*/  FMUL R3, R23, R4 ;  /* 0x0000000417037220 */ /* 0x002fc80000400000 */
[----:B------:R-:W-:Y:S01]  /*05d0*/  FMUL R8, R3, R8 ;  /* 0x0000000803087220 */ /* 0x000fe20000400000 */
[C-C-:B------:R-:W-:Y:S01]  /*05e0*/  FFMA R25, R9.reuse, R25, R5.reuse ;  /* 0x0000001909197223 */ /* 0x140fe20000000005 */
[----:B------:R-:W-:Y:S02]  /*05f0*/  FFMA R21, R9, R22, R5 ;  /* 0x0000001609157223 */ /* 0x000fe40000000005 */
[----:B------:R-:W-:Y:S01]  /*0600*/  FFMA R23, R11, R8, R7 ;  /* 0x000000080b177223 */ /* 0x000fe20000000007 */
[C---:B------:R-:W-:Y:S01]  /*0610*/  FADD R5, -R26.reuse, R14 ;  /* 0x0000000e1a057221 */ /* 0x040fe20000000100 */
[----:B------:R-:W-:Y:S01]  /*0620*/  FADD R9, -R26, R18 ;  /* 0x000000121a097221 */ /* 0x000fe20000000100 */
[----:B------:R-:W-:Y:S02]  /*0630*/  FADD R4, -R27, R19 ;  /* 0x000000131b047221 */ /* 0x000fe40000000100 */
[----:B------:R-:W-:Y:S01]  /*0640*/  FSETP.GT.AND P6, PT, R23, RZ, PT ;  /* 0x000000ff1700720b */ /* 0x000fe20003fc4000 */
[C---:B------:R-:W-:Y:S01]  /*0650*/  FMUL R5, R2.reuse, R5 ;  /* 0x0000000502057220 */ /* 0x040fe20000400000 */
[----:B------:R-:W-:Y:S01]  /*0660*/  FMUL R9, R2, R9 ;  /* 0x0000000902097220 */ /* 0x000fe20000400000 */
[----:B------:R-:W-:-:S02]  /*0670*/  FMUL R4, R3, R4 ;  /* 0x0000000403047220 */ /* 0x000fc40000400000 */
[----:B------:R-:W1:Y:S01]  /*0680*/  LDC.64 R2, c[0x0][0x218] ;  /* 0x00008600ff027b82 */ /* 0x000e620000000a00 */
[C-C-:B------:R-:W-:Y:S01]  /*0690*/  FFMA R22, R10.reuse, R5, R6.reuse ;  /* 0x000000050a167223 */ /* 0x140fe20000000006 */
[----:B------:R-:W-:Y:S01]  /*06a0*/  FFMA R27, R11, R4, R7 ;  /* 0x000000040b1b7223 */ /* 0x000fe20000000007 */
[----:B------:R-:W-:Y:S01]  /*06b0*/  FFMA R26, R10, R9, R6 ;  /* 0x000000090a1a7223 */ /* 0x000fe20000000006 */
[----:B------:R-:W-:Y:S02]  /*06c0*/  FSETP.GT.AND P4, PT, R21, RZ, PT ;  /* 0x000000ff1500720b */ /* 0x000fe40003f84000 */
[----:B------:R-:W-:Y:S02]  /*06d0*/  FSETP.GT.AND P5, PT, R22, RZ, PT ;  /* 0x000000ff1600720b */ /* 0x000fe40003fa4000 */
[----:B------:R-:W-:Y:S01]  /*06e0*/  @!P6 FMUL R23, R23, 0.10000000149011611938 ;  /* 0x3dcccccd1717e820 */ /* 0x000fe20000400000 */
[----:B------:R-:W-:Y:S02]  /*06f0*/  FSETP.GT.AND P3, PT, R27, RZ, PT ;  /* 0x000000ff1b00720b */ /* 0x000fe40003f64000 */
[----:B------:R-:W-:-:S02]  /*0700*/  FSETP.GT.AND P2, PT, R26, RZ, PT ;  /* 0x000000ff1a00720b */ /* 0x000fc40003f44000 */
[----:B------:R-:W-:Y:S02]  /*0710*/  FSETP.GT.AND P1, PT, R25, RZ, PT ;  /* 0x000000ff1900720b */ /* 0x000fe40003f24000 */
[----:B------:R-:W-:Y:S02]  /*0720*/  FSETP.GT.AND P0, PT, R24, RZ, PT ;  /* 0x000000ff1800720b */ /* 0x000fe40003f04000 */
[----:B------:R-:W-:Y:S01]  /*0730*/  FSETP.GT.AND P6, PT, R20, RZ, PT ;  /* 0x000000ff1400720b */ /* 0x000fe20003fc4000 */
[----:B------:R-:W-:Y:S01]  /*0740*/  @!P4 FMUL R21, R21, 0.10000000149011611938 ;  /* 0x3dcccccd1515c820 */ /* 0x000fe20000400000 */
[----:B------:R-:W-:-:S03]  /*0750*/  @!P5 FMUL R22, R22, 0.10000000149011611938 ;  /* 0x3dcccccd1616d820 */ /* 0x000fc60000400000 */
[----:B------:R-:W-:Y:S01]  /*0760*/  @!P3 FMUL R27, R27, 0.10000000149011611938 ;  /* 0x3dcccccd1b1bb820 */ /* 0x000fe20000400000 */
[----:B-1----:R-:W-:-:S04]  /*0770*/  IMAD.WIDE R2, R0, 0x4, R2 ;  /* 0x0000000400027825 */ /* 0x002fc800078e0202 */
[----:B------:R-:W-:Y:S01]  /*0780*/  @!P2 FMUL R26, R26, 0.10000000149011611938 ;  /* 0x3dcccccd1a1aa820 */ /* 0x000fe20000400000 */
[----:B------:R-:W-:Y:S01]  /*0790*/  @!P1 FMUL R25, R25, 0.10000000149011611938 ;  /* 0x3dcccccd19199820 */ /* 0x000fe20000400000 */
[----:B------:R-:W-:Y:S01]  /*07a0*/  @!P0 FMUL R24, R24, 0.10000000149011611938 ;  /* 0x3dcccccd18188820 */ /* 0x000fe20000400000 */
[----:B------:R-:W-:-:S04]  /*07b0*/  @!P6 FMUL R20, R20, 0.10000000149011611938 ;  /* 0x3dcccccd1414e820 */ /* 0x000fc80000400000 */
[----:B------:R-:W-:Y:S04]  /*07c0*/  STG.E.128 desc[UR4][R2.64], R24 ;  /* 0x0000001802007986 */ /* 0x000fe8000c101d04 */
[----:B------:R-:W-:Y:S01]  /*07d0*/  STG.E.128 desc[UR4][R2.64+0x800], R20 ;  /* 0x0008001402007986 */ /* 0x000fe2000c101d04 */
[----:B------:R-:W-:Y:S05]  /*07e0*/  EXIT ;  /* 0x000000000000794d */ /* 0x000fea0003800000 */
.L_x_0:
[----:B------:R-:W-:-:S00]  /*07f0*/  BRA `(.L_x_0) ;  /* 0xfffffffc00fc7947 */ /* 0x000fc0000383ffff */
[----:B------:R-:W-:-:S00]  /*0800*/  NOP ;  /* 0x0000000000007918 */ /* 0x000fc00000000000 */
[----:B------:R-:W-:-:S00]  /*0810*/  NOP ;  /* 0x0000000000007918 */ /* 0x000fc00000000000 */
[----:B------:R-:W-:-:S00]  /*0820*/  NOP ;  /* 0x0000000000007918 */ /* 0x000fc00000000000 */
[----:B------:R-:W-:-:S00]  /*0830*/  NOP ;  /* 0x0000000000007918 */ /* 0x000fc00000000000 */
[----:B------:R-:W-:-:S00]  /*0840*/  NOP ;  /* 0x0000000000007918 */ /* 0x000fc00000000000 */
[----:B------:R-:W-:-:S00]  /*0850*/  NOP ;  /* 0x0000000000007918 */ /* 0x000fc00000000000 */
[----:B------:R-:W-:-:S00]  /*0860*/  NOP ;  /* 0x0000000000007918 */ /* 0x000fc00000000000 */
[----:B------:R-:W-:-:S00]  /*0870*/  NOP ;  /* 0x0000000000007918 */ /* 0x000fc00000000000 */
.L_x_1:


//--------------------- .nv.global.init           --------------------------
	.section	.nv.global.init,"aw",@progbits
.nv.global.init:
	.type		_$_str,@object
	.size		_$_str,(_$_str_$_2 - _$_str)
_$_str:
        /*0000*/ 	.byte	0x5f, 0x5f, 0x43, 0x55, 0x44, 0x41, 0x5f, 0x46, 0x54, 0x5a, 0x00
	.type		_$_str_$_2,@object
	.size		_$_str_$_2,(.L_1 - _$_str_$_2)
_$_str_$_2:
        /*000b*/ 	.byte	0x5f, 0x5f, 0x43, 0x55, 0x44, 0x41, 0x5f, 0x50, 0x52, 0x45, 0x43, 0x5f, 0x53, 0x51, 0x52, 0x54
        /*001b*/ 	.byte	0x00
.L_1:


//--------------------- .nv.constant0.triton_poi_fused__native_batch_norm_legit_no_training_convolution_leaky_relu_11 --------------------------
	.section	.nv.constant0.triton_poi_fused__native_batch_norm_legit_no_training_convolution_leaky_relu_11,"a",@progbits
	.sectionflags	@""
	.align	4
.nv.constant0.triton_poi_fused__native_batch_norm_legit_no_training_convolution_leaky_relu_11:
	.zero		588
